//
// Generated by NVIDIA NVVM Compiler
//
// Compiler Build ID: CL-36424714
// Cuda compilation tools, release 13.0, V13.0.88
// Based on NVVM 20.0.0
//

.version 9.0
.target sm_100
.address_size 64

	// .globl	_Z9matVecMulPfS_S_i

.visible .entry _Z9matVecMulPfS_S_i(
	.param .u64 .ptr .align 1 _Z9matVecMulPfS_S_i_param_0,
	.param .u64 .ptr .align 1 _Z9matVecMulPfS_S_i_param_1,
	.param .u64 .ptr .align 1 _Z9matVecMulPfS_S_i_param_2,
	.param .u32 _Z9matVecMulPfS_S_i_param_3
)
{
	.reg .pred 	%p<11>;
	.reg .b32 	%r<34>;
	.reg .b32 	%f<112>;
	.reg .b64 	%rd<31>;

	ld.param.u64 	%rd10, [_Z9matVecMulPfS_S_i_param_0];
	ld.param.u64 	%rd11, [_Z9matVecMulPfS_S_i_param_1];
	ld.param.u64 	%rd12, [_Z9matVecMulPfS_S_i_param_2];
	ld.param.u32 	%r23, [_Z9matVecMulPfS_S_i_param_3];
	cvta.to.global.u64 	%rd1, %rd12;
	cvta.to.global.u64 	%rd2, %rd11;
	mov.u32 	%r1, %tid.x;
	setp.ge.u32 	%p1, %r1, %r23;
	@%p1 bra 	$L__BB0_15;
	setp.lt.s32 	%p2, %r23, 1;
	mov.f32 	%f111, 0f00000000;
	@%p2 bra 	$L__BB0_14;
	mul.lo.s32 	%r2, %r23, %r1;
	and.b32  	%r3, %r23, 15;
	setp.lt.u32 	%p3, %r23, 16;
	mov.f32 	%f111, 0f00000000;
	mov.b32 	%r30, 0;
	@%p3 bra 	$L__BB0_5;
	and.b32  	%r30, %r23, 2147483632;
	neg.s32 	%r28, %r30;
	add.s64 	%rd3, %rd2, 32;
	add.s64 	%rd29, %rd1, 32;
	mov.f32 	%f111, 0f00000000;
	mov.u32 	%r27, %r2;
$L__BB0_4:
	.pragma "nounroll";
	mul.wide.s32 	%rd13, %r27, 4;
	add.s64 	%rd14, %rd3, %rd13;
	ld.global.f32 	%f18, [%rd14+-32];
	ld.global.f32 	%f19, [%rd29+-32];
	fma.rn.f32 	%f20, %f18, %f19, %f111;
	ld.global.f32 	%f21, [%rd14+-28];
	ld.global.f32 	%f22, [%rd29+-28];
	fma.rn.f32 	%f23, %f21, %f22, %f20;
	ld.global.f32 	%f24, [%rd14+-24];
	ld.global.f32 	%f25, [%rd29+-24];
	fma.rn.f32 	%f26, %f24, %f25, %f23;
	ld.global.f32 	%f27, [%rd14+-20];
	ld.global.f32 	%f28, [%rd29+-20];
	fma.rn.f32 	%f29, %f27, %f28, %f26;
	ld.global.f32 	%f30, [%rd14+-16];
	ld.global.f32 	%f31, [%rd29+-16];
	fma.rn.f32 	%f32, %f30, %f31, %f29;
	ld.global.f32 	%f33, [%rd14+-12];
	ld.global.f32 	%f34, [%rd29+-12];
	fma.rn.f32 	%f35, %f33, %f34, %f32;
	ld.global.f32 	%f36, [%rd14+-8];
	ld.global.f32 	%f37, [%rd29+-8];
	fma.rn.f32 	%f38, %f36, %f37, %f35;
	ld.global.f32 	%f39, [%rd14+-4];
	ld.global.f32 	%f40, [%rd29+-4];
	fma.rn.f32 	%f41, %f39, %f40, %f38;
	ld.global.f32 	%f42, [%rd14];
	ld.global.f32 	%f43, [%rd29];
	fma.rn.f32 	%f44, %f42, %f43, %f41;
	ld.global.f32 	%f45, [%rd14+4];
	ld.global.f32 	%f46, [%rd29+4];
	fma.rn.f32 	%f47, %f45, %f46, %f44;
	ld.global.f32 	%f48, [%rd14+8];
	ld.global.f32 	%f49, [%rd29+8];
	fma.rn.f32 	%f50, %f48, %f49, %f47;
	ld.global.f32 	%f51, [%rd14+12];
	ld.global.f32 	%f52, [%rd29+12];
	fma.rn.f32 	%f53, %f51, %f52, %f50;
	ld.global.f32 	%f54, [%rd14+16];
	ld.global.f32 	%f55, [%rd29+16];
	fma.rn.f32 	%f56, %f54, %f55, %f53;
	ld.global.f32 	%f57, [%rd14+20];
	ld.global.f32 	%f58, [%rd29+20];
	fma.rn.f32 	%f59, %f57, %f58, %f56;
	ld.global.f32 	%f60, [%rd14+24];
	ld.global.f32 	%f61, [%rd29+24];
	fma.rn.f32 	%f62, %f60, %f61, %f59;
	ld.global.f32 	%f63, [%rd14+28];
	ld.global.f32 	%f64, [%rd29+28];
	fma.rn.f32 	%f111, %f63, %f64, %f62;
	add.s32 	%r28, %r28, 16;
	add.s32 	%r27, %r27, 16;
	add.s64 	%rd29, %rd29, 64;
	setp.ne.s32 	%p4, %r28, 0;
	@%p4 bra 	$L__BB0_4;
$L__BB0_5:
	setp.eq.s32 	%p5, %r3, 0;
	@%p5 bra 	$L__BB0_14;
	and.b32  	%r11, %r23, 7;
	setp.lt.u32 	%p6, %r3, 8;
	@%p6 bra 	$L__BB0_8;
	add.s32 	%r25, %r30, %r2;
	mul.wide.s32 	%rd15, %r25, 4;
	add.s64 	%rd16, %rd2, %rd15;
	ld.global.f32 	%f66, [%rd16];
	mul.wide.u32 	%rd17, %r30, 4;
	add.s64 	%rd18, %rd1, %rd17;
	ld.global.f32 	%f67, [%rd18];
	fma.rn.f32 	%f68, %f66, %f67, %f111;
	ld.global.f32 	%f69, [%rd16+4];
	ld.global.f32 	%f70, [%rd18+4];
	fma.rn.f32 	%f71, %f69, %f70, %f68;
	ld.global.f32 	%f72, [%rd16+8];
	ld.global.f32 	%f73, [%rd18+8];
	fma.rn.f32 	%f74, %f72, %f73, %f71;
	ld.global.f32 	%f75, [%rd16+12];
	ld.global.f32 	%f76, [%rd18+12];
	fma.rn.f32 	%f77, %f75, %f76, %f74;
	ld.global.f32 	%f78, [%rd16+16];
	ld.global.f32 	%f79, [%rd18+16];
	fma.rn.f32 	%f80, %f78, %f79, %f77;
	ld.global.f32 	%f81, [%rd16+20];
	ld.global.f32 	%f82, [%rd18+20];
	fma.rn.f32 	%f83, %f81, %f82, %f80;
	ld.global.f32 	%f84, [%rd16+24];
	ld.global.f32 	%f85, [%rd18+24];
	fma.rn.f32 	%f86, %f84, %f85, %f83;
	ld.global.f32 	%f87, [%rd16+28];
	ld.global.f32 	%f88, [%rd18+28];
	fma.rn.f32 	%f111, %f87, %f88, %f86;
	add.s32 	%r30, %r30, 8;
$L__BB0_8:
	setp.eq.s32 	%p7, %r11, 0;
	@%p7 bra 	$L__BB0_14;
	and.b32  	%r14, %r23, 3;
	setp.lt.u32 	%p8, %r11, 4;
	@%p8 bra 	$L__BB0_11;
	add.s32 	%r26, %r30, %r2;
	mul.wide.s32 	%rd19, %r26, 4;
	add.s64 	%rd20, %rd2, %rd19;
	ld.global.f32 	%f90, [%rd20];
	mul.wide.u32 	%rd21, %r30, 4;
	add.s64 	%rd22, %rd1, %rd21;
	ld.global.f32 	%f91, [%rd22];
	fma.rn.f32 	%f92, %f90, %f91, %f111;
	ld.global.f32 	%f93, [%rd20+4];
	ld.global.f32 	%f94, [%rd22+4];
	fma.rn.f32 	%f95, %f93, %f94, %f92;
	ld.global.f32 	%f96, [%rd20+8];
	ld.global.f32 	%f97, [%rd22+8];
	fma.rn.f32 	%f98, %f96, %f97, %f95;
	ld.global.f32 	%f99, [%rd20+12];
	ld.global.f32 	%f100, [%rd22+12];
	fma.rn.f32 	%f111, %f99, %f100, %f98;
	add.s32 	%r30, %r30, 4;
$L__BB0_11:
	setp.eq.s32 	%p9, %r14, 0;
	@%p9 bra 	$L__BB0_14;
	mul.wide.u32 	%rd23, %r30, 4;
	add.s64 	%rd30, %rd1, %rd23;
	add.s32 	%r33, %r30, %r2;
	neg.s32 	%r32, %r14;
$L__BB0_13:
	.pragma "nounroll";
	mul.wide.s32 	%rd24, %r33, 4;
	add.s64 	%rd25, %rd2, %rd24;
	ld.global.f32 	%f101, [%rd25];
	ld.global.f32 	%f102, [%rd30];
	fma.rn.f32 	%f111, %f101, %f102, %f111;
	add.s64 	%rd30, %rd30, 4;
	add.s32 	%r33, %r33, 1;
	add.s32 	%r32, %r32, 1;
	setp.ne.s32 	%p10, %r32, 0;
	@%p10 bra 	$L__BB0_13;
$L__BB0_14:
	cvta.to.global.u64 	%rd26, %rd10;
	mul.wide.u32 	%rd27, %r1, 4;
	add.s64 	%rd28, %rd26, %rd27;
	st.global.f32 	[%rd28], %f111;
$L__BB0_15:
	ret;

}


// ===== COMPILED SASS (sm_100) =====

	.target	sm_100

	.elftype	@"ET_EXEC"


//--------------------- .note.nv.tkinfo           --------------------------
	.section	.note.nv.tkinfo,"",@"SHT_NOTE"
	.sectionflags	@"SHF_NOTE_NV_TKINFO"
	.tkinfo
        /*0018*/ 	.word	0x00000002
        /*0030*/ 	.string	""
        /*0030*/ 	.string	"ptxas"
        /*0030*/ 	.string	"Cuda compilation tools, release 13.0, V13.0.88"
        /*0030*/ 	.string	"Build cuda_13.0.r13.0/compiler.36424714_0"
        /*0030*/ 	.string	"-arch sm_100 -m 64 "



//--------------------- .note.nv.cuinfo           --------------------------
	.section	.note.nv.cuinfo,"",@"SHT_NOTE"
	.sectionflags	@"SHF_NOTE_NV_CUINFO"
        /*0018*/ 	.short	0x0002
        /*001a*/ 	.short	0x0064
        /*001c*/ 	.short	0x0082
	.zero		2


//--------------------- .nv.info                  --------------------------
	.section	.nv.info,"",@"SHT_CUDA_INFO"
	.align	4


	//----- nvinfo : EIATTR_REGCOUNT
	.align		4
        /*0000*/ 	.byte	0x04, 0x2f
        /*0002*/ 	.short	(.L_1 - .L_0)
	.align		4
.L_0:
        /*0004*/ 	.word	index@(_Z9matVecMulPfS_S_i)
        /*0008*/ 	.word	0x0000001e


	//----- nvinfo : EIATTR_FRAME_SIZE
	.align		4
.L_1:
        /*000c*/ 	.byte	0x04, 0x11
        /*000e*/ 	.short	(.L_3 - .L_2)
	.align		4
.L_2:
        /*0010*/ 	.word	index@(_Z9matVecMulPfS_S_i)
        /*0014*/ 	.word	0x00000000


	//----- nvinfo : EIATTR_MIN_STACK_SIZE
	.align		4
.L_3:
        /*0018*/ 	.byte	0x04, 0x12
        /*001a*/ 	.short	(.L_5 - .L_4)
	.align		4
.L_4:
        /*001c*/ 	.word	index@(_Z9matVecMulPfS_S_i)
        /*0020*/ 	.word	0x00000000
.L_5:


//--------------------- .nv.compat                --------------------------
	.section	.nv.compat,"",@"SHT_CUDA_COMPAT_INFO"
	.align	4
        /*0000*/ 	.byte	0x02, 0x09, 0x00, 0x00, 0x02, 0x02, 0x01, 0x00, 0x02, 0x05, 0x05, 0x00, 0x03, 0x07, 0x01, 0x01
        /*0010*/ 	.byte	0x02, 0x03, 0x00, 0x00, 0x02, 0x06, 0x01, 0x00, 0x04, 0x0b, 0x08, 0x00, 0x09, 0x00, 0x00, 0x00
        /*0020*/ 	.byte	0x00, 0x00, 0x00, 0x00


//--------------------- .nv.info._Z9matVecMulPfS_S_i --------------------------
	.section	.nv.info._Z9matVecMulPfS_S_i,"",@"SHT_CUDA_INFO"
	.sectionflags	@""
	.align	4


	//----- nvinfo : EIATTR_CUDA_API_VERSION
	.align		4
        /*0000*/ 	.byte	0x04, 0x37
        /*0002*/ 	.short	(.L_7 - .L_6)
.L_6:
        /*0004*/ 	.word	0x00000082


	//----- nvinfo : EIATTR_KPARAM_INFO
	.align		4
.L_7:
        /*0008*/ 	.byte	0x04, 0x17
        /*000a*/ 	.short	(.L_9 - .L_8)
.L_8:
        /*000c*/ 	.word	0x00000000
        /*0010*/ 	.short	0x0003
        /*0012*/ 	.short	0x0018
        /*0014*/ 	.byte	0x00, 0xf0, 0x11, 0x00


	//----- nvinfo : EIATTR_KPARAM_INFO
	.align		4
.L_9:
        /*0018*/ 	.byte	0x04, 0x17
        /*001a*/ 	.short	(.L_11 - .L_10)
.L_10:
        /*001c*/ 	.word	0x00000000
        /*0020*/ 	.short	0x0002
        /*0022*/ 	.short	0x0010
        /*0024*/ 	.byte	0x00, 0xf5, 0x21, 0x00


	//----- nvinfo : EIATTR_KPARAM_INFO
	.align		4
.L_11:
        /*0028*/ 	.byte	0x04, 0x17
        /*002a*/ 	.short	(.L_13 - .L_12)
.L_12:
        /*002c*/ 	.word	0x00000000
        /*0030*/ 	.short	0x0001
        /*0032*/ 	.short	0x0008
        /*0034*/ 	.byte	0x00, 0xf5, 0x21, 0x00


	//----- nvinfo : EIATTR_KPARAM_INFO
	.align		4
.L_13:
        /*0038*/ 	.byte	0x04, 0x17
        /*003a*/ 	.short	(.L_15 - .L_14)
.L_14:
        /*003c*/ 	.word	0x00000000
        /*0040*/ 	.short	0x0000
        /*0042*/ 	.short	0x0000
        /*0044*/ 	.byte	0x00, 0xf5, 0x21, 0x00


	//----- nvinfo : EIATTR_SPARSE_MMA_MASK
	.align		4
.L_15:
        /*0048*/ 	.byte	0x03, 0x50
        /*004a*/ 	.short	0x0000


	//----- nvinfo : EIATTR_MAXREG_COUNT
	.align		4
        /*004c*/ 	.byte	0x03, 0x1b
        /*004e*/ 	.short	0x00ff


	//----- nvinfo : EIATTR_MERCURY_ISA_VERSION
	.align		4
        /*0050*/ 	.byte	0x03, 0x5f
        /*0052*/ 	.short	0x0101


	//----- nvinfo : EIATTR_VRC_CTA_INIT_COUNT
	.align		4
        /*0054*/ 	.byte	0x02, 0x4a
	.zero		1
	.zero		1


	//----- nvinfo : EIATTR_EXIT_INSTR_OFFSETS
	.align		4
        /*0058*/ 	.byte	0x04, 0x1c
        /*005a*/ 	.short	(.L_17 - .L_16)


	//   ....[0]....
.L_16:
        /*005c*/ 	.word	0x00000040


	//   ....[1]....
        /*0060*/ 	.word	0x00000a60


	//----- nvinfo : EIATTR_CBANK_PARAM_SIZE
	.align		4
.L_17:
        /*0064*/ 	.byte	0x03, 0x19
        /*0066*/ 	.short	0x001c


	//----- nvinfo : EIATTR_PARAM_CBANK
	.align		4
        /*0068*/ 	.byte	0x04, 0x0a
        /*006a*/ 	.short	(.L_19 - .L_18)
	.align		4
.L_18:
        /*006c*/ 	.word	index@(.nv.constant0._Z9matVecMulPfS_S_i)
        /*0070*/ 	.short	0x0380
        /*0072*/ 	.short	0x001c


	//----- nvinfo : EIATTR_SW_WAR
	.align		4
.L_19:
        /*0074*/ 	.byte	0x04, 0x36
        /*0076*/ 	.short	(.L_21 - .L_20)
.L_20:
        /*0078*/ 	.word	0x00000008
.L_21:


//--------------------- .nv.callgraph             --------------------------
	.section	.nv.callgraph,"",@"SHT_CUDA_CALLGRAPH"
	.align	4
	.sectionentsize	8
	.align		4
        /*0000*/ 	.word	0x00000000
	.align		4
        /*0004*/ 	.word	0xffffffff
	.align		4
        /*0008*/ 	.word	0x00000000
	.align		4
        /*000c*/ 	.word	0xfffffffe
	.align		4
        /*0010*/ 	.word	0x00000000
	.align		4
        /*0014*/ 	.word	0xfffffffd
	.align		4
        /*0018*/ 	.word	0x00000000
	.align		4
        /*001c*/ 	.word	0xfffffffc


//--------------------- .text._Z9matVecMulPfS_S_i --------------------------
	.section	.text._Z9matVecMulPfS_S_i,"ax",@progbits
	.align	128
        .global         _Z9matVecMulPfS_S_i
        .type           _Z9matVecMulPfS_S_i,@function
        .size           _Z9matVecMulPfS_S_i,(.L_x_7 - _Z9matVecMulPfS_S_i)
        .other          _Z9matVecMulPfS_S_i,@"STO_CUDA_ENTRY STV_DEFAULT"
_Z9matVecMulPfS_S_i:
.text._Z9matVecMulPfS_S_i:
[----:B------:R-:W-:Y:S01]  /*0000*/  LDC R1, c[0x0][0x37c] ;  /* 0x0000df00ff017b82 */ /* 0x000fe20000000800 */
[----:B------:R-:W0:Y:S01]  /*0010*/  S2R R0, SR_TID.X ;  /* 0x0000000000007919 */ /* 0x000e220000002100 */
[----:B------:R-:W0:Y:S02]  /*0020*/  LDCU UR11, c[0x0][0x398] ;  /* 0x00007300ff0b77ac */ /* 0x000e240008000800 */
[----:B0-----:R-:W-:-:S13]  /*0030*/  ISETP.GE.U32.AND P0, PT, R0, UR11, PT ;  /* 0x0000000b00007c0c */ /* 0x001fda000bf06070 */
[----:B------:R-:W-:Y:S05]  /*0040*/  @P0 EXIT ;  /* 0x000000000000094d */ /* 0x000fea0003800000 */
[----:B------:R-:W-:Y:S01]  /*0050*/  UISETP.GE.AND UP0, UPT, UR11, 0x1, UPT ;  /* 0x000000010b00788c */ /* 0x000fe2000bf06270 */
[----:B------:R-:W-:Y:S01]  /*0060*/  HFMA2 R15, -RZ, RZ, 0, 0 ;  /* 0x00000000ff0f7431 */ /* 0x000fe200000001ff */
[----:B------:R-:W0:Y:S07]  /*0070*/  LDCU.64 UR12, c[0x0][0x358] ;  /* 0x00006b00ff0c77ac */ /* 0x000e2e0008000a00 */
[----:B------:R-:W-:Y:S05]  /*0080*/  BRA.U !UP0, `(.L_x_0) ;  /* 0x0000000908687547 */ /* 0x000fea000b800000 */
[----:B------:R-:W-:Y:S02]  /*0090*/  UISETP.GE.U32.AND UP1, UPT, UR11, 0x10, UPT ;  /* 0x000000100b00788c */ /* 0x000fe4000bf26070 */
[----:B------:R-:W-:Y:S01]  /*00a0*/  IMAD R7, R0, UR11, RZ ;  /* 0x0000000b00077c24 */ /* 0x000fe2000f8e02ff */
[----:B------:R-:W-:Y:S01]  /*00b0*/  ULOP3.LUT UR8, UR11, 0xf, URZ, 0xc0, !UPT ;  /* 0x0000000f0b087892 */ /* 0x000fe2000f8ec0ff */
[----:B------:R-:W-:Y:S02]  /*00c0*/  MOV R15, RZ ;  /* 0x000000ff000f7202 */ /* 0x000fe40000000f00 */
[----:B------:R-:W-:Y:S01]  /*00d0*/  MOV R8, RZ ;  /* 0x000000ff00087202 */ /* 0x000fe20000000f00 */
[----:B------:R-:W-:Y:S02]  /*00e0*/  UISETP.NE.AND UP0, UPT, UR8, URZ, UPT ;  /* 0x000000ff0800728c */ /* 0x000fe4000bf05270 */
[----:B------:R-:W-:Y:S09]  /*00f0*/  BRA.U !UP1, `(.L_x_1) ;  /* 0x0000000509187547 */ /* 0x000ff2000b800000 */
[----:B------:R-:W1:Y:S01]  /*0100*/  LDCU.64 UR4, c[0x0][0x390] ;  /* 0x00007200ff0477ac */ /* 0x000e620008000a00 */
[----:B------:R-:W-:Y:S02]  /*0110*/  MOV R15, RZ ;  /* 0x000000ff000f7202 */ /* 0x000fe40000000f00 */
[----:B------:R-:W-:Y:S01]  /*0120*/  MOV R6, R7 ;  /* 0x0000000700067202 */ /* 0x000fe20000000f00 */
[----:B------:R-:W2:Y:S01]  /*0130*/  LDCU.64 UR6, c[0x0][0x388] ;  /* 0x00007100ff0677ac */ /* 0x000ea20008000a00 */
[----:B------:R-:W-:-:S04]  /*0140*/  ULOP3.LUT UR9, UR11, 0x7ffffff0, URZ, 0xc0, !UPT ;  /* 0x7ffffff00b097892 */ /* 0x000fc8000f8ec0ff */
[----:B------:R-:W-:Y:S02]  /*0150*/  UIADD3 UR10, UPT, UPT, -UR9, URZ, URZ ;  /* 0x000000ff090a7290 */ /* 0x000fe4000fffe1ff */
[----:B------:R-:W-:Y:S01]  /*0160*/  MOV R8, UR9 ;  /* 0x0000000900087c02 */ /* 0x000fe20008000f00 */
[----:B-1----:R-:W-:-:S04]  /*0170*/  UIADD3 UR4, UP2, UPT, UR4, 0x20, URZ ;  /* 0x0000002004047890 */ /* 0x002fc8000ff5e0ff */
[----:B------:R-:W-:Y:S02]  /*0180*/  UIADD3.X UR5, UPT, UPT, URZ, UR5, URZ, UP2, !UPT ;  /* 0x00000005ff057290 */ /* 0x000fe400097fe4ff */
[----:B--2---:R-:W-:Y:S01]  /*0190*/  UIADD3 UR6, UP1, UPT, UR6, 0x20, URZ ;  /* 0x0000002006067890 */ /* 0x004fe2000ff3e0ff */
[----:B------:R-:W-:-:S03]  /*01a0*/  MOV R2, UR4 ;  /* 0x0000000400027c02 */ /* 0x000fc60008000f00 */
[----:B------:R-:W-:Y:S01]  /*01b0*/  MOV R3, UR5 ;  /* 0x0000000500037c02 */ /* 0x000fe20008000f00 */
[----:B------:R-:W-:-:S12]  /*01c0*/  UIADD3.X UR7, UPT, UPT, URZ, UR7, URZ, UP1, !UPT ;  /* 0x00000007ff077290 */ /* 0x000fd80008ffe4ff */
.L_x_2:
[----:B------:R-:W-:Y:S01]  /*01d0*/  MOV R4, UR6 ;  /* 0x0000000600047c02 */ /* 0x000fe20008000f00 */
[----:B0-----:R-:W2:Y:S01]  /*01e0*/  LDG.E R17, desc[UR12][R2.64+-0x20] ;  /* 0xffffe00c02117981 */ /* 0x001ea2000c1e1900 */
[----:B------:R-:W-:-:S03]  /*01f0*/  MOV R5, UR7 ;  /* 0x0000000700057c02 */ /* 0x000fc60008000f00 */
[----:B------:R-:W3:Y:S01]  /*0200*/  LDG.E R25, desc[UR12][R2.64+-0x1c] ;  /* 0xffffe40c02197981 */ /* 0x000ee2000c1e1900 */
[----:B------:R-:W-:-:S03]  /*0210*/  IMAD.WIDE R4, R6, 0x4, R4 ;  /* 0x0000000406047825 */ /* 0x000fc600078e0204 */
[----:B------:R-:W4:Y:S04]  /*0220*/  LDG.E R19, desc[UR12][R2.64+-0x18] ;  /* 0xffffe80c02137981 */ /* 0x000f28000c1e1900 */
[----:B------:R-:W2:Y:S04]  /*0230*/  LDG.E R16, desc[UR12][R4.64+-0x20] ;  /* 0xffffe00c04107981 */ /* 0x000ea8000c1e1900 */
[----:B------:R-:W3:Y:S04]  /*0240*/  LDG.E R18, desc[UR12][R4.64+-0x1c] ;  /* 0xffffe40c04127981 */ /* 0x000ee8000c1e1900 */
[----:B------:R-:W4:Y:S04]  /*0250*/  LDG.E R20, desc[UR12][R4.64+-0x18] ;  /* 0xffffe80c04147981 */ /* 0x000f28000c1e1900 */
[----:B------:R-:W5:Y:S04]  /*0260*/  LDG.E R22, desc[UR12][R2.64+-0x14] ;  /* 0xffffec0c02167981 */ /* 0x000f68000c1e1900 */
        /* <DEDUP_REMOVED lines=8> */
[----:B------:R-:W5:Y:S01]  /*02f0*/  LDG.E R14, desc[UR12][R4.64+-0x4] ;  /* 0xfffffc0c040e7981 */ /* 0x000f62000c1e1900 */
[----:B--2---:R-:W-:-:S03]  /*0300*/  FFMA R17, R16, R17, R15 ;  /* 0x0000001110117223 */ /* 0x004fc6000000000f */
[----:B------:R-:W2:Y:S04]  /*0310*/  LDG.E R15, desc[UR12][R2.64] ;  /* 0x0000000c020f7981 */ /* 0x000ea8000c1e1900 */
[----:B------:R-:W2:Y:S01]  /*0320*/  LDG.E R16, desc[UR12][R4.64] ;  /* 0x0000000c04107981 */ /* 0x000ea2000c1e1900 */
[----:B---3--:R-:W-:-:S03]  /*0330*/  FFMA R25, R18, R25, R17 ;  /* 0x0000001912197223 */ /* 0x008fc60000000011 */
[----:B------:R-:W3:Y:S01]  /*0340*/  LDG.E R17, desc[UR12][R2.64+0x4] ;  /* 0x0000040c02117981 */ /* 0x000ee2000c1e1900 */
[----:B----4-:R-:W-:-:S03]  /*0350*/  FFMA R26, R20, R19, R25 ;  /* 0x00000013141a7223 */ /* 0x010fc60000000019 */
[----:B------:R-:W3:Y:S04]  /*0360*/  LDG.E R18, desc[UR12][R4.64+0x4] ;  /* 0x0000040c04127981 */ /* 0x000ee8000c1e1900 */
[----:B------:R-:W4:Y:S01]  /*0370*/  LDG.E R20, desc[UR12][R2.64+0x8] ;  /* 0x0000080c02147981 */ /* 0x000f22000c1e1900 */
[----:B-----5:R-:W-:-:S03]  /*0380*/  FFMA R25, R21, R22, R26 ;  /* 0x0000001615197223 */ /* 0x020fc6000000001a */
[----:B------:R-:W4:Y:S04]  /*0390*/  LDG.E R19, desc[UR12][R4.64+0x8] ;  /* 0x0000080c04137981 */ /* 0x000f28000c1e1900 */
[----:B------:R-:W5:Y:S01]  /*03a0*/  LDG.E R22, desc[UR12][R2.64+0xc] ;  /* 0x00000c0c02167981 */ /* 0x000f62000c1e1900 */
[----:B------:R-:W-:-:S03]  /*03b0*/  FFMA R25, R24, R23, R25 ;  /* 0x0000001718197223 */ /* 0x000fc60000000019 */
[----:B------:R-:W5:Y:S04]  /*03c0*/  LDG.E R21, desc[UR12][R4.64+0xc] ;  /* 0x00000c0c04157981 */ /* 0x000f68000c1e1900 */
[----:B------:R-:W5:Y:S01]  /*03d0*/  LDG.E R24, desc[UR12][R2.64+0x10] ;  /* 0x0000100c02187981 */ /* 0x000f62000c1e1900 */
[----:B------:R-:W-:-:S03]  /*03e0*/  FFMA R25, R10, R9, R25 ;  /* 0x000000090a197223 */ /* 0x000fc60000000019 */
[----:B------:R-:W5:Y:S04]  /*03f0*/  LDG.E R23, desc[UR12][R4.64+0x10] ;  /* 0x0000100c04177981 */ /* 0x000f68000c1e1900 */
[----:B------:R-:W5:Y:S01]  /*0400*/  LDG.E R10, desc[UR12][R2.64+0x14] ;  /* 0x0000140c020a7981 */ /* 0x000f62000c1e1900 */
[----:B------:R-:W-:-:S03]  /*0410*/  FFMA R27, R12, R11, R25 ;  /* 0x0000000b0c1b7223 */ /* 0x000fc60000000019 */
[----:B------:R-:W5:Y:S04]  /*0420*/  LDG.E R9, desc[UR12][R4.64+0x14] ;  /* 0x0000140c04097981 */ /* 0x000f68000c1e1900 */
[----:B------:R-:W5:Y:S04]  /*0430*/  LDG.E R11, desc[UR12][R2.64+0x18] ;  /* 0x0000180c020b7981 */ /* 0x000f68000c1e1900 */
[----:B------:R-:W5:Y:S04]  /*0440*/  LDG.E R12, desc[UR12][R4.64+0x18] ;  /* 0x0000180c040c7981 */ /* 0x000f68000c1e1900 */
[----:B------:R-:W5:Y:S04]  /*0450*/  LDG.E R25, desc[UR12][R4.64+0x1c] ;  /* 0x00001c0c04197981 */ /* 0x000f68000c1e1900 */
[----:B------:R0:W5:Y:S01]  /*0460*/  LDG.E R26, desc[UR12][R2.64+0x1c] ;  /* 0x00001c0c021a7981 */ /* 0x000162000c1e1900 */
[----:B------:R-:W-:Y:S01]  /*0470*/  FFMA R13, R14, R13, R27 ;  /* 0x0000000d0e0d7223 */ /* 0x000fe2000000001b */
[----:B------:R-:W-:-:S04]  /*0480*/  UIADD3 UR10, UPT, UPT, UR10, 0x10, URZ ;  /* 0x000000100a0a7890 */ /* 0x000fc8000fffe0ff */
[----:B------:R-:W-:Y:S01]  /*0490*/  UISETP.NE.AND UP1, UPT, UR10, URZ, UPT ;  /* 0x000000ff0a00728c */ /* 0x000fe2000bf25270 */
[----:B0-----:R-:W-:Y:S02]  /*04a0*/  IADD3 R2, P0, PT, R2, 0x40, RZ ;  /* 0x0000004002027810 */ /* 0x001fe40007f1e0ff */
[----:B------:R-:W-:Y:S02]  /*04b0*/  IADD3 R6, PT, PT, R6, 0x10, RZ ;  /* 0x0000001006067810 */ /* 0x000fe40007ffe0ff */
[----:B------:R-:W-:Y:S01]  /*04c0*/  IADD3.X R3, PT, PT, RZ, R3, RZ, P0, !PT ;  /* 0x00000003ff037210 */ /* 0x000fe200007fe4ff */
[----:B--2---:R-:W-:-:S04]  /*04d0*/  FFMA R13, R16, R15, R13 ;  /* 0x0000000f100d7223 */ /* 0x004fc8000000000d */
[----:B---3--:R-:W-:-:S04]  /*04e0*/  FFMA R18, R18, R17, R13 ;  /* 0x0000001112127223 */ /* 0x008fc8000000000d */
[----:B----4-:R-:W-:-:S04]  /*04f0*/  FFMA R18, R19, R20, R18 ;  /* 0x0000001413127223 */ /* 0x010fc80000000012 */
[----:B-----5:R-:W-:-:S04]  /*0500*/  FFMA R18, R21, R22, R18 ;  /* 0x0000001615127223 */ /* 0x020fc80000000012 */
[----:B------:R-:W-:-:S04]  /*0510*/  FFMA R18, R23, R24, R18 ;  /* 0x0000001817127223 */ /* 0x000fc80000000012 */
[----:B------:R-:W-:-:S04]  /*0520*/  FFMA R9, R9, R10, R18 ;  /* 0x0000000a09097223 */ /* 0x000fc80000000012 */
[----:B------:R-:W-:-:S04]  /*0530*/  FFMA R12, R12, R11, R9 ;  /* 0x0000000b0c0c7223 */ /* 0x000fc80000000009 */
[----:B------:R-:W-:Y:S01]  /*0540*/  FFMA R15, R25, R26, R12 ;  /* 0x0000001a190f7223 */ /* 0x000fe2000000000c */
[----:B------:R-:W-:Y:S06]  /*0550*/  BRA.U UP1, `(.L_x_2) ;  /* 0xfffffffd011c7547 */ /* 0x000fec000b83ffff */
.L_x_1:
[----:B------:R-:W-:Y:S05]  /*0560*/  BRA.U !UP0, `(.L_x_0) ;  /* 0x0000000508307547 */ /* 0x000fea000b800000 */
[----:B------:R-:W-:Y:S02]  /*0570*/  UISETP.GE.U32.AND UP0, UPT, UR8, 0x8, UPT ;  /* 0x000000080800788c */ /* 0x000fe4000bf06070 */
[----:B------:R-:W-:-:S04]  /*0580*/  ULOP3.LUT UR5, UR11, 0x7, URZ, 0xc0, !UPT ;  /* 0x000000070b057892 */ /* 0x000fc8000f8ec0ff */
[----:B------:R-:W-:-:S03]  /*0590*/  UISETP.NE.AND UP1, UPT, UR5, URZ, UPT ;  /* 0x000000ff0500728c */ /* 0x000fc6000bf25270 */
[----:B------:R-:W-:Y:S08]  /*05a0*/  BRA.U !UP0, `(.L_x_3) ;  /* 0x0000000108787547 */ /* 0x000ff0000b800000 */
[----:B------:R-:W1:Y:S01]  /*05b0*/  LDC.64 R2, c[0x0][0x388] ;  /* 0x0000e200ff027b82 */ /* 0x000e620000000a00 */
[----:B------:R-:W-:-:S07]  /*05c0*/  IADD3 R9, PT, PT, R7, R8, RZ ;  /* 0x0000000807097210 */ /* 0x000fce0007ffe0ff */
[----:B------:R-:W2:Y:S01]  /*05d0*/  LDC.64 R4, c[0x0][0x390] ;  /* 0x0000e400ff047b82 */ /* 0x000ea20000000a00 */
[----:B-1----:R-:W-:-:S05]  /*05e0*/  IMAD.WIDE R2, R9, 0x4, R2 ;  /* 0x0000000409027825 */ /* 0x002fca00078e0202 */
[----:B0-----:R-:W3:Y:S01]  /*05f0*/  LDG.E R10, desc[UR12][R2.64] ;  /* 0x0000000c020a7981 */ /* 0x001ee2000c1e1900 */
[----:B--2---:R-:W-:-:S03]  /*0600*/  IMAD.WIDE.U32 R4, R8, 0x4, R4 ;  /* 0x0000000408047825 */ /* 0x004fc600078e0004 */
[----:B------:R-:W2:Y:S04]  /*0610*/  LDG.E R13, desc[UR12][R2.64+0x4] ;  /* 0x0000040c020d7981 */ /* 0x000ea8000c1e1900 */
[----:B------:R-:W3:Y:S04]  /*0620*/  LDG.E R11, desc[UR12][R4.64] ;  /* 0x0000000c040b7981 */ /* 0x000ee8000c1e1900 */
[----:B------:R-:W2:Y:S04]  /*0630*/  LDG.E R12, desc[UR12][R4.64+0x4] ;  /* 0x0000040c040c7981 */ /* 0x000ea8000c1e1900 */
[----:B------:R-:W4:Y:S04]  /*0640*/  LDG.E R17, desc[UR12][R2.64+0x8] ;  /* 0x0000080c02117981 */ /* 0x000f28000c1e1900 */
        /* <DEDUP_REMOVED lines=11> */
[----:B------:R-:W-:Y:S01]  /*0700*/  IADD3 R8, PT, PT, R8, 0x8, RZ ;  /* 0x0000000808087810 */ /* 0x000fe20007ffe0ff */
[----:B---3--:R-:W-:-:S04]  /*0710*/  FFMA R10, R10, R11, R15 ;  /* 0x0000000b0a0a7223 */ /* 0x008fc8000000000f */
[----:B--2---:R-:W-:-:S04]  /*0720*/  FFMA R10, R13, R12, R10 ;  /* 0x0000000c0d0a7223 */ /* 0x004fc8000000000a */
[----:B----4-:R-:W-:-:S04]  /*0730*/  FFMA R10, R17, R14, R10 ;  /* 0x0000000e110a7223 */ /* 0x010fc8000000000a */
[----:B-----5:R-:W-:-:S04]  /*0740*/  FFMA R10, R19, R16, R10 ;  /* 0x00000010130a7223 */ /* 0x020fc8000000000a */
[----:B------:R-:W-:-:S04]  /*0750*/  FFMA R10, R21, R18, R10 ;  /* 0x00000012150a7223 */ /* 0x000fc8000000000a */
[----:B------:R-:W-:-:S04]  /*0760*/  FFMA R23, R23, R20, R10 ;  /* 0x0000001417177223 */ /* 0x000fc8000000000a */
[----:B------:R-:W-:-:S04]  /*0770*/  FFMA R6, R6, R9, R23 ;  /* 0x0000000906067223 */ /* 0x000fc80000000017 */
[----:B------:R-:W-:-:S07]  /*0780*/  FFMA R15, R25, R22, R6 ;  /* 0x00000016190f7223 */ /* 0x000fce0000000006 */
.L_x_3:
        /* <DEDUP_REMOVED lines=17> */
[----:B------:R-:W5:Y:S01]  /*08a0*/  LDG.E R14, desc[UR12][R4.64+0xc] ;  /* 0x00000c0c040e7981 */ /* 0x000f62000c1e1900 */
[----:B------:R-:W-:Y:S01]  /*08b0*/  IADD3 R8, PT, PT, R8, 0x4, RZ ;  /* 0x0000000408087810 */ /* 0x000fe20007ffe0ff */
[----:B---3--:R-:W-:-:S04]  /*08c0*/  FFMA R6, R6, R9, R15 ;  /* 0x0000000906067223 */ /* 0x008fc8000000000f */
[----:B--2---:R-:W-:-:S04]  /*08d0*/  FFMA R6, R11, R10, R6 ;  /* 0x0000000a0b067223 */ /* 0x004fc80000000006 */
[----:B----4-:R-:W-:-:S04]  /*08e0*/  FFMA R6, R13, R12, R6 ;  /* 0x0000000c0d067223 */ /* 0x010fc80000000006 */
[----:B-----5:R-:W-:-:S07]  /*08f0*/  FFMA R15, R17, R14, R6 ;  /* 0x0000000e110f7223 */ /* 0x020fce0000000006 */
.L_x_4:
[----:B------:R-:W-:Y:S05]  /*0900*/  BRA.U !UP1, `(.L_x_0) ;  /* 0x0000000109487547 */ /* 0x000fea000b800000 */
[----:B------:R-:W1:Y:S01]  /*0910*/  LDC.64 R2, c[0x0][0x390] ;  /* 0x0000e400ff027b82 */ /* 0x000e620000000a00 */
[----:B------:R-:W-:Y:S01]  /*0920*/  IADD3 R7, PT, PT, R7, R8, RZ ;  /* 0x0000000807077210 */ /* 0x000fe20007ffe0ff */
[----:B------:R-:W-:-:S06]  /*0930*/  UIADD3 UR4, UPT, UPT, -UR4, URZ, URZ ;  /* 0x000000ff04047290 */ /* 0x000fcc000fffe1ff */
[----:B------:R-:W2:Y:S01]  /*0940*/  LDC.64 R10, c[0x0][0x388] ;  /* 0x0000e200ff0a7b82 */ /* 0x000ea20000000a00 */
[----:B-1----:R-:W-:-:S03]  /*0950*/  IMAD.WIDE.U32 R2, R8, 0x4, R2 ;  /* 0x0000000408027825 */ /* 0x002fc600078e0002 */
[----:B------:R-:W-:Y:S02]  /*0960*/  MOV R6, R2 ;  /* 0x0000000200067202 */ /* 0x000fe40000000f00 */
[----:B------:R-:W-:-:S07]  /*0970*/  MOV R5, R3 ;  /* 0x0000000300057202 */ /* 0x000fce0000000f00 */
.L_x_5:
[----:B--2---:R-:W-:Y:S01]  /*0980*/  IMAD.WIDE R2, R7, 0x4, R10 ;  /* 0x0000000407027825 */ /* 0x004fe200078e020a */
[----:B------:R-:W-:-:S05]  /*0990*/  MOV R4, R6 ;  /* 0x0000000600047202 */ /* 0x000fca0000000f00 */
[----:B0-----:R-:W2:Y:S04]  /*09a0*/  LDG.E R2, desc[UR12][R2.64] ;  /* 0x0000000c02027981 */ /* 0x001ea8000c1e1900 */
[----:B------:R0:W2:Y:S01]  /*09b0*/  LDG.E R4, desc[UR12][R4.64] ;  /* 0x0000000c04047981 */ /* 0x0000a2000c1e1900 */
[----:B------:R-:W-:Y:S01]  /*09c0*/  UIADD3 UR4, UPT, UPT, UR4, 0x1, URZ ;  /* 0x0000000104047890 */ /* 0x000fe2000fffe0ff */
[----:B------:R-:W-:Y:S02]  /*09d0*/  IADD3 R6, P0, PT, R6, 0x4, RZ ;  /* 0x0000000406067810 */ /* 0x000fe40007f1e0ff */
[----:B------:R-:W-:Y:S01]  /*09e0*/  IADD3 R7, PT, PT, R7, 0x1, RZ ;  /* 0x0000000107077810 */ /* 0x000fe20007ffe0ff */
[----:B------:R-:W-:Y:S01]  /*09f0*/  UISETP.NE.AND UP0, UPT, UR4, URZ, UPT ;  /* 0x000000ff0400728c */ /* 0x000fe2000bf05270 */
[----:B0-----:R-:W-:Y:S01]  /*0a00*/  IADD3.X R5, PT, PT, RZ, R5, RZ, P0, !PT ;  /* 0x00000005ff057210 */ /* 0x001fe200007fe4ff */
[----:B--2---:R-:W-:-:S07]  /*0a10*/  FFMA R15, R2, R4, R15 ;  /* 0x00000004020f7223 */ /* 0x004fce000000000f */
[----:B------:R-:W-:Y:S05]  /*0a20*/  BRA.U UP0, `(.L_x_5) ;  /* 0xfffffffd00d47547 */ /* 0x000fea000b83ffff */
.L_x_0:
[----:B------:R-:W1:Y:S02]  /*0a30*/  LDC.64 R2, c[0x0][0x380] ;  /* 0x0000e000ff027b82 */ /* 0x000e640000000a00 */
[----:B-1----:R-:W-:-:S05]  /*0a40*/  IMAD.WIDE.U32 R2, R0, 0x4, R2 ;  /* 0x0000000400027825 */ /* 0x002fca00078e0002 */
[----:B0-----:R-:W-:Y:S01]  /*0a50*/  STG.E desc[UR12][R2.64], R15 ;  /* 0x0000000f02007986 */ /* 0x001fe2000c10190c */
[----:B------:R-:W-:Y:S05]  /*0a60*/  EXIT ;  /* 0x000000000000794d */ /* 0x000fea0003800000 */
.L_x_6:
[----:B------:R-:W-:-:S00]  /*0a70*/  BRA `(.L_x_6) ;  /* 0xfffffffc00fc7947 */ /* 0x000fc0000383ffff */
[----:B------:R-:W-:-:S00]  /*0a80*/  NOP ;  /* 0x0000000000007918 */ /* 0x000fc00000000000 */
[----:B------:R-:W-:-:S00]  /*0a90*/  NOP ;  /* 0x0000000000007918 */ /* 0x000fc00000000000 */
[----:B------:R-:W-:-:S00]  /*0aa0*/  NOP ;  /* 0x0000000000007918 */ /* 0x000fc00000000000 */
[----:B------:R-:W-:-:S00]  /*0ab0*/  NOP ;  /* 0x0000000000007918 */ /* 0x000fc00000000000 */
[----:B------:R-:W-:-:S00]  /*0ac0*/  NOP ;  /* 0x0000000000007918 */ /* 0x000fc00000000000 */
[----:B------:R-:W-:-:S00]  /*0ad0*/  NOP ;  /* 0x0000000000007918 */ /* 0x000fc00000000000 */
[----:B------:R-:W-:-:S00]  /*0ae0*/  NOP ;  /* 0x0000000000007918 */ /* 0x000fc00000000000 */
[----:B------:R-:W-:-:S00]  /*0af0*/  NOP ;  /* 0x0000000000007918 */ /* 0x000fc00000000000 */
.L_x_7:


//--------------------- .nv.shared.reserved.0     --------------------------
	.section	.nv.shared.reserved.0,"aw",@nobits
	.weak		__nv_reservedSMEM_offset_0_alias
	.size		__nv_reservedSMEM_offset_0_alias, 0, 64
	.other		__nv_reservedSMEM_offset_0_alias,@"STO_CUDA_RESERVED_SHARED STV_DEFAULT"
__nv_reservedSMEM_offset_0_alias:
	.zero		0
	.zero		64


//--------------------- .nv.constant0._Z9matVecMulPfS_S_i --------------------------
	.section	.nv.constant0._Z9matVecMulPfS_S_i,"a",@progbits
	.sectionflags	@""
	.align	4
.nv.constant0._Z9matVecMulPfS_S_i:
	.zero		924


//--------------------- SYMBOLS --------------------------

	.type		.nv.reservedSmem.offset0,@object
	.size		.nv.reservedSmem.offset0,0x4
